	.headerflags	@"EF_CUDA_TEXMODE_UNIFIED EF_CUDA_64BIT_ADDRESS EF_CUDA_SM86 EF_CUDA_VIRTUAL_SM(EF_CUDA_SM86)"
	.elftype	@"ET_EXEC"


//--------------------- .nv.info                  --------------------------
	.section	.nv.info,"",@"SHT_CUDA_INFO"
	.align	4


	//----- nvinfo : EIATTR_REGCOUNT
	.align		4
        /*0000*/ 	.byte	0x04, 0x2f
        /*0002*/ 	.short	(.L_1 - .L_0)
	.align		4
.L_0:
        /*0004*/ 	.word	index@(triton_poi_fused_silu_2)
        /*0008*/ 	.word	0x0000000a


	//----- nvinfo : EIATTR_MIN_STACK_SIZE
	.align		4
.L_1:
        /*000c*/ 	.byte	0x04, 0x12
        /*000e*/ 	.short	(.L_3 - .L_2)
	.align		4
.L_2:
        /*0010*/ 	.word	index@(triton_poi_fused_silu_2)
        /*0014*/ 	.word	0x00000000


	//----- nvinfo : EIATTR_FRAME_SIZE
	.align		4
.L_3:
        /*0018*/ 	.byte	0x04, 0x11
        /*001a*/ 	.short	(.L_5 - .L_4)
	.align		4
.L_4:
        /*001c*/ 	.word	index@(triton_poi_fused_silu_2)
        /*0020*/ 	.word	0x00000000


	//----- nvinfo : EIATTR_MIN_STACK_SIZE
	.align		4
.L_5:
        /*0024*/ 	.byte	0x04, 0x12
        /*0026*/ 	.short	(.L_7 - .L_6)
	.align		4
.L_6:
        /*0028*/ 	.word	index@(triton_poi_fused_silu_2)
        /*002c*/ 	.word	0x00000000
.L_7:


//--------------------- .nv.info.triton_poi_fused_silu_2 --------------------------
	.section	.nv.info.triton_poi_fused_silu_2,"",@"SHT_CUDA_INFO"
	.sectionflags	@""
	.align	4


	//----- nvinfo : EIATTR_CUDA_API_VERSION
	.align		4
        /*0000*/ 	.byte	0x04, 0x37
        /*0002*/ 	.short	(.L_9 - .L_8)
.L_8:
        /*0004*/ 	.word	0x0000007c


	//----- nvinfo : EIATTR_SW2861232_WAR
	.align		4
.L_9:
        /*0008*/ 	.byte	0x01, 0x35
	.zero		2


	//----- nvinfo : EIATTR_PARAM_CBANK
	.align		4
        /*000c*/ 	.byte	0x04, 0x0a
        /*000e*/ 	.short	(.L_11 - .L_10)
	.align		4
.L_10:
        /*0010*/ 	.word	index@(.nv.constant0.triton_poi_fused_silu_2)
        /*0014*/ 	.short	0x0160
        /*0016*/ 	.short	0x0020


	//----- nvinfo : EIATTR_CBANK_PARAM_SIZE
	.align		4
.L_11:
        /*0018*/ 	.byte	0x03, 0x19
        /*001a*/ 	.short	0x0020


	//----- nvinfo : EIATTR_KPARAM_INFO
	.align		4
        /*001c*/ 	.byte	0x04, 0x17
        /*001e*/ 	.short	(.L_13 - .L_12)
.L_12:
        /*0020*/ 	.word	0x00000000
        /*0024*/ 	.short	0x0003
        /*0026*/ 	.short	0x0018
        /*0028*/ 	.byte	0x00, 0xf4, 0x21, 0x00


	//----- nvinfo : EIATTR_KPARAM_INFO
	.align		4
.L_13:
        /*002c*/ 	.byte	0x04, 0x17
        /*002e*/ 	.short	(.L_15 - .L_14)
.L_14:
        /*0030*/ 	.word	0x00000000
        /*0034*/ 	.short	0x0002
        /*0036*/ 	.short	0x0010
        /*0038*/ 	.byte	0x00, 0xf0, 0x11, 0x00


	//----- nvinfo : EIATTR_KPARAM_INFO
	.align		4
.L_15:
        /*003c*/ 	.byte	0x04, 0x17
        /*003e*/ 	.short	(.L_17 - .L_16)
.L_16:
        /*0040*/ 	.word	0x00000000
        /*0044*/ 	.short	0x0001
        /*0046*/ 	.short	0x0008
        /*0048*/ 	.byte	0x00, 0xf4, 0x21, 0x00


	//----- nvinfo : EIATTR_KPARAM_INFO
	.align		4
.L_17:
        /*004c*/ 	.byte	0x04, 0x17
        /*004e*/ 	.short	(.L_19 - .L_18)
.L_18:
        /*0050*/ 	.word	0x00000000
        /*0054*/ 	.short	0x0000
        /*0056*/ 	.short	0x0000
        /*0058*/ 	.byte	0x00, 0xf4, 0x21, 0x00


	//----- nvinfo : EIATTR_MAXREG_COUNT
	.align		4
.L_19:
        /*005c*/ 	.byte	0x03, 0x1b
        /*005e*/ 	.short	0x00ff


	//----- nvinfo : EIATTR_EXIT_INSTR_OFFSETS
	.align		4
        /*0060*/ 	.byte	0x04, 0x1c
        /*0062*/ 	.short	(.L_21 - .L_20)


	//   ....[0]....
.L_20:
        /*0064*/ 	.word	0x000001d0


	//   ....[1]....
        /*0068*/ 	.word	0x00000210


	//----- nvinfo : EIATTR_REQNTID
	.align		4
.L_21:
        /*006c*/ 	.byte	0x04, 0x10
        /*006e*/ 	.short	(.L_23 - .L_22)
.L_22:
        /*0070*/ 	.word	0x00000080
        /*0074*/ 	.word	0x00000001
        /*0078*/ 	.word	0x00000001


	//----- nvinfo : EIATTR_CRS_STACK_SIZE
	.align		4
.L_23:
        /*007c*/ 	.byte	0x04, 0x1e
        /*007e*/ 	.short	(.L_25 - .L_24)
.L_24:
        /*0080*/ 	.word	0x00000000
.L_25:


//--------------------- .nv.callgraph             --------------------------
	.section	.nv.callgraph,"",@"SHT_CUDA_CALLGRAPH"
	.align	4
	.sectionentsize	8
	.align		4
        /*0000*/ 	.word	0x00000000
	.align		4
        /*0004*/ 	.word	0xffffffff
	.align		4
        /*0008*/ 	.word	0x00000000
	.align		4
        /*000c*/ 	.word	0xfffffffe
	.align		4
        /*0010*/ 	.word	0x00000000
	.align		4
        /*0014*/ 	.word	0xfffffffd
	.align		4
        /*0018*/ 	.word	0x00000000
	.align		4
        /*001c*/ 	.word	0xfffffffc


//--------------------- .nv.rel.action            --------------------------
	.section	.nv.rel.action,"",@"SHT_CUDA_RELOCINFO"
	.align	8
	.sectionentsize	8
        /*0000*/ 	.byte	0x73, 0x00, 0x00, 0x00, 0x00, 0x00, 0x00, 0x00, 0x00, 0x00, 0x00, 0x11, 0x25, 0x00, 0x05, 0x36


//--------------------- .nv.constant0.triton_poi_fused_silu_2 --------------------------
	.section	.nv.constant0.triton_poi_fused_silu_2,"a",@progbits
	.sectionflags	@""
	.align	4
.nv.constant0.triton_poi_fused_silu_2:
	.zero		384


//--------------------- .text.triton_poi_fused_silu_2 --------------------------
	.section	.text.triton_poi_fused_silu_2,"ax",@progbits
	.sectioninfo	@"SHI_REGISTERS=10"
	.align	128
        .global         triton_poi_fused_silu_2
        .type           triton_poi_fused_silu_2,@function
        .size           triton_poi_fused_silu_2,(.L_x_3 - triton_poi_fused_silu_2)
        .other          triton_poi_fused_silu_2,@"STO_CUDA_ENTRY STV_DEFAULT"
triton_poi_fused_silu_2:
.text.triton_poi_fused_silu_2:
[----:B------:R-:W-:Y:S02]  /*0000*/  MOV R1, c[0x0][0x28] ;  /* 0x00000a0000017a02 */ /* 0x000fe40000000f00 */
[----:B------:R-:W0:Y:S01]  /*0010*/  S2R R0, SR_TID.X ;  /* 0x0000000000007919 */ /* 0x000e220000002100 */
[----:B------:R-:W-:Y:S01]  /*0020*/  ULDC.64 UR4, c[0x0][0x118] ;  /* 0x0000460000047ab9 */ /* 0x000fe20000000a00 */
[----:B------:R-:W-:Y:S01]  /*0030*/  BSSY B0, `(.L_x_0) ;  /* 0x000000a000007945 */ /* 0x000fe20003800000 */
[----:B------:R-:W-:Y:S01]  /*0040*/  MOV R7, 0x2 ;  /* 0x0000000200077802 */ /* 0x000fe20000000f00 */
[----:B------:R-:W1:Y:S01]  /*0050*/  S2R R3, SR_CTAID.X ;  /* 0x0000000000037919 */ /* 0x000e620000002500 */
[----:B------:R-:W-:Y:S02]  /*0060*/  PRMT R2, RZ, 0x7610, R2 ;  /* 0x00007610ff027816 */ /* 0x000fe40000000002 */
[----:B0-----:R-:W-:-:S04]  /*0070*/  LOP3.LUT R0, R0, 0x7f, RZ, 0xc0, !PT ;  /* 0x0000007f00007812 */ /* 0x001fc800078ec0ff */
[----:B-1----:R-:W-:-:S04]  /*0080*/  LEA R0, R3, R0, 0x7 ;  /* 0x0000000003007211 */ /* 0x002fc800078e38ff */
[----:B------:R-:W-:-:S13]  /*0090*/  ISETP.GE.AND P0, PT, R0, 0x900, PT ;  /* 0x000009000000780c */ /* 0x000fda0003f06270 */
[----:B------:R-:W-:Y:S05]  /*00a0*/  @P0 BRA `(.L_x_1) ;  /* 0x0000002000000947 */ /* 0x000fea0003800000 */
[----:B------:R-:W-:-:S06]  /*00b0*/  IMAD.WIDE R2, R0, R7, c[0x0][0x160] ;  /* 0x0000580000027625 */ /* 0x000fcc00078e0207 */
[----:B------:R0:W5:Y:S02]  /*00c0*/  LDG.E.U16 R2, [R2.64] ;  /* 0x0000000402027981 */ /* 0x000164000c1e1500 */
.L_x_1:
[----:B------:R-:W-:Y:S05]  /*00d0*/  BSYNC B0 ;  /* 0x0000000000007941 */ /* 0x000fea0003800000 */
.L_x_0:
[----:B-----5:R-:W-:Y:S02]  /*00e0*/  SHF.L.U32 R2, R2, 0x10, RZ ;  /* 0x0000001002027819 */ /* 0x020fe400000006ff */
[----:B------:R-:W-:-:S03]  /*00f0*/  MOV R5, 0x3e800000 ;  /* 0x3e80000000057802 */ /* 0x000fc60000000f00 */
[----:B0-----:R-:W-:-:S04]  /*0100*/  FADD R3, RZ, -R2 ;  /* 0x80000002ff037221 */ /* 0x001fc80000000000 */
[----:B------:R-:W-:-:S05]  /*0110*/  FMUL R3, R3, 1.4426950216293334961 ;  /* 0x3fb8aa3b03037820 */ /* 0x000fca0000400000 */
[----:B------:R-:W-:-:S13]  /*0120*/  FSETP.GEU.AND P1, PT, R3, -126, PT ;  /* 0xc2fc00000300780b */ /* 0x000fda0003f2e000 */
[----:B------:R-:W-:-:S04]  /*0130*/  @!P1 FMUL R3, R3, 0.5 ;  /* 0x3f00000003039820 */ /* 0x000fc80000400000 */
[----:B------:R-:W0:Y:S02]  /*0140*/  MUFU.EX2 R4, R3 ;  /* 0x0000000300047308 */ /* 0x000e240000000800 */
[----:B0-----:R-:W-:-:S04]  /*0150*/  @!P1 FMUL R4, R4, R4 ;  /* 0x0000000404049220 */ /* 0x001fc80000400000 */
[----:B------:R-:W-:-:S05]  /*0160*/  FADD R4, R4, 1 ;  /* 0x3f80000004047421 */ /* 0x000fca0000000000 */
[----:B------:R-:W-:-:S04]  /*0170*/  FSETP.GT.AND P1, PT, R4, 8.50705917302346158658e+37, PT ;  /* 0x7e8000000400780b */ /* 0x000fc80003f24000 */
[----:B------:R-:W-:-:S09]  /*0180*/  FSEL R5, R5, 1, P1 ;  /* 0x3f80000005057808 */ /* 0x000fd20000800000 */
[----:B------:R-:W-:-:S06]  /*0190*/  @P1 FMUL R4, R4, 0.25 ;  /* 0x3e80000004041820 */ /* 0x000fcc0000400000 */
[----:B------:R-:W0:Y:S02]  /*01a0*/  MUFU.RCP R4, R4 ;  /* 0x0000000400047308 */ /* 0x000e240000001000 */
[----:B0-----:R-:W-:-:S04]  /*01b0*/  FMUL R5, R4, R5 ;  /* 0x0000000504057220 */ /* 0x001fc80000400000 */
[----:B------:R-:W-:Y:S01]  /*01c0*/  FMUL R5, R2, R5 ;  /* 0x0000000502057220 */ /* 0x000fe20000400000 */
[----:B------:R-:W-:Y:S06]  /*01d0*/  @P0 EXIT ;  /* 0x000000000000094d */ /* 0x000fec0003800000 */
[----:B------:R-:W-:Y:S01]  /*01e0*/  F2FP.BF16.PACK_AB R5, RZ, R5 ;  /* 0x00000005ff05723e */ /* 0x000fe200000010ff */
[----:B------:R-:W-:-:S05]  /*01f0*/  IMAD.WIDE R2, R0, R7, c[0x0][0x168] ;  /* 0x00005a0000027625 */ /* 0x000fca00078e0207 */
[----:B------:R-:W-:Y:S01]  /*0200*/  STG.E.U16 [R2.64], R5 ;  /* 0x0000000502007986 */ /* 0x000fe2000c101504 */
[----:B------:R-:W-:Y:S05]  /*0210*/  EXIT ;  /* 0x000000000000794d */ /* 0x000fea0003800000 */
.L_x_2:
[----:B------:R-:W-:-:S00]  /*0220*/  BRA `(.L_x_2) ;  /* 0xfffffff000007947 */ /* 0x000fc0000383ffff */
[----:B------:R-:W-:-:S00]  /*0230*/  NOP ;  /* 0x0000000000007918 */ /* 0x000fc00000000000 */
        /* <DEDUP_REMOVED lines=12> */
.L_x_3:
